	.headerflags	@"EF_CUDA_TEXMODE_UNIFIED EF_CUDA_64BIT_ADDRESS EF_CUDA_ACCELERATORS EF_CUDA_SM90 EF_CUDA_VIRTUAL_SM(EF_CUDA_SM90)"
	.elftype	@"ET_EXEC"


//--------------------- .nv.info                  --------------------------
	.section	.nv.info,"",@"SHT_CUDA_INFO"
	.align	4


	//----- nvinfo : EIATTR_REGCOUNT
	.align		4
        /*0000*/ 	.byte	0x04, 0x2f
        /*0002*/ 	.short	(.L_1 - .L_0)
	.align		4
.L_0:
        /*0004*/ 	.word	index@(triton_poi_fused__to_copy_35)
        /*0008*/ 	.word	0x0000000a


	//----- nvinfo : EIATTR_MIN_STACK_SIZE
	.align		4
.L_1:
        /*000c*/ 	.byte	0x04, 0x12
        /*000e*/ 	.short	(.L_3 - .L_2)
	.align		4
.L_2:
        /*0010*/ 	.word	index@(triton_poi_fused__to_copy_35)
        /*0014*/ 	.word	0x00000000


	//----- nvinfo : EIATTR_FRAME_SIZE
	.align		4
.L_3:
        /*0018*/ 	.byte	0x04, 0x11
        /*001a*/ 	.short	(.L_5 - .L_4)
	.align		4
.L_4:
        /*001c*/ 	.word	index@(triton_poi_fused__to_copy_35)
        /*0020*/ 	.word	0x00000000


	//----- nvinfo : EIATTR_MIN_STACK_SIZE
	.align		4
.L_5:
        /*0024*/ 	.byte	0x04, 0x12
        /*0026*/ 	.short	(.L_7 - .L_6)
	.align		4
.L_6:
        /*0028*/ 	.word	index@(triton_poi_fused__to_copy_35)
        /*002c*/ 	.word	0x00000000
.L_7:


//--------------------- .nv.info.triton_poi_fused__to_copy_35 --------------------------
	.section	.nv.info.triton_poi_fused__to_copy_35,"",@"SHT_CUDA_INFO"
	.sectionflags	@""
	.align	4


	//----- nvinfo : EIATTR_CUDA_API_VERSION
	.align		4
        /*0000*/ 	.byte	0x04, 0x37
        /*0002*/ 	.short	(.L_9 - .L_8)
.L_8:
        /*0004*/ 	.word	0x0000007c


	//----- nvinfo : EIATTR_KPARAM_INFO
	.align		4
.L_9:
        /*0008*/ 	.byte	0x04, 0x17
        /*000a*/ 	.short	(.L_11 - .L_10)
.L_10:
        /*000c*/ 	.word	0x00000000
        /*0010*/ 	.short	0x0001
        /*0012*/ 	.short	0x0008
        /*0014*/ 	.byte	0x00, 0xf0, 0x11, 0x00


	//----- nvinfo : EIATTR_KPARAM_INFO
	.align		4
.L_11:
        /*0018*/ 	.byte	0x04, 0x17
        /*001a*/ 	.short	(.L_13 - .L_12)
.L_12:
        /*001c*/ 	.word	0x00000000
        /*0020*/ 	.short	0x0000
        /*0022*/ 	.short	0x0000
        /*0024*/ 	.byte	0x00, 0xf4, 0x21, 0x00


	//----- nvinfo : EIATTR_SPARSE_MMA_MASK
	.align		4
.L_13:
        /*0028*/ 	.byte	0x03, 0x50
        /*002a*/ 	.short	0x0000


	//----- nvinfo : EIATTR_MAXREG_COUNT
	.align		4
        /*002c*/ 	.byte	0x03, 0x1b
        /*002e*/ 	.short	0x00ff


	//----- nvinfo : EIATTR_EXIT_INSTR_OFFSETS
	.align		4
        /*0030*/ 	.byte	0x04, 0x1c
        /*0032*/ 	.short	(.L_15 - .L_14)


	//   ....[0]....
.L_14:
        /*0034*/ 	.word	0x00000100


	//   ....[1]....
        /*0038*/ 	.word	0x00000130


	//----- nvinfo : EIATTR_REQNTID
	.align		4
.L_15:
        /*003c*/ 	.byte	0x04, 0x10
        /*003e*/ 	.short	(.L_17 - .L_16)
.L_16:
        /*0040*/ 	.word	0x00000020
        /*0044*/ 	.word	0x00000001
        /*0048*/ 	.word	0x00000001


	//----- nvinfo : EIATTR_CBANK_PARAM_SIZE
	.align		4
.L_17:
        /*004c*/ 	.byte	0x03, 0x19
        /*004e*/ 	.short	0x000c


	//----- nvinfo : EIATTR_PARAM_CBANK
	.align		4
        /*0050*/ 	.byte	0x04, 0x0a
        /*0052*/ 	.short	(.L_19 - .L_18)
	.align		4
.L_18:
        /*0054*/ 	.word	index@(.nv.constant0.triton_poi_fused__to_copy_35)
        /*0058*/ 	.short	0x0210
        /*005a*/ 	.short	0x000c


	//----- nvinfo : EIATTR_SW_WAR
	.align		4
.L_19:
        /*005c*/ 	.byte	0x04, 0x36
        /*005e*/ 	.short	(.L_21 - .L_20)
.L_20:
        /*0060*/ 	.word	0x00000008
.L_21:


//--------------------- .nv.callgraph             --------------------------
	.section	.nv.callgraph,"",@"SHT_CUDA_CALLGRAPH"
	.align	4
	.sectionentsize	8
	.align		4
        /*0000*/ 	.word	0x00000000
	.align		4
        /*0004*/ 	.word	0xffffffff
	.align		4
        /*0008*/ 	.word	0x00000000
	.align		4
        /*000c*/ 	.word	0xfffffffe
	.align		4
        /*0010*/ 	.word	0x00000000
	.align		4
        /*0014*/ 	.word	0xfffffffd
	.align		4
        /*0018*/ 	.word	0x00000000
	.align		4
        /*001c*/ 	.word	0xfffffffc


//--------------------- .text.triton_poi_fused__to_copy_35 --------------------------
	.section	.text.triton_poi_fused__to_copy_35,"ax",@progbits
	.align	128
        .global         triton_poi_fused__to_copy_35
        .type           triton_poi_fused__to_copy_35,@function
        .size           triton_poi_fused__to_copy_35,(.L_x_1 - triton_poi_fused__to_copy_35)
        .other          triton_poi_fused__to_copy_35,@"STO_CUDA_ENTRY STV_DEFAULT"
triton_poi_fused__to_copy_35:
.text.triton_poi_fused__to_copy_35:
[----:B------:R-:W0:Y:S02]  /*0000*/  LDC R1, c[0x0][0x28] ;  /* 0x00000a00ff017b82 */ /* 0x000e240000000800 */
[----:B------:R-:W1:Y:S01]  /*0010*/  S2R R6, SR_TID.X ;  /* 0x0000000000067919 */ /* 0x000e620000002100 */
[----:B------:R-:W-:Y:S01]  /*0020*/  IMAD.MOV.U32 R7, RZ, RZ, 0x40000000 ;  /* 0x40000000ff077424 */ /* 0x000fe200078e00ff */
[----:B------:R-:W2:Y:S01]  /*0030*/  LDC.64 R2, c[0x0][0x210] ;  /* 0x00008400ff027b82 */ /* 0x000ea20000000a00 */
[----:B------:R-:W3:Y:S01]  /*0040*/  S2R R5, SR_CTAID.X ;  /* 0x0000000000057919 */ /* 0x000ee20000002500 */
[C---:B-1----:R-:W-:Y:S02]  /*0050*/  LOP3.LUT R0, R6.reuse, 0xf, RZ, 0xc0, !PT ;  /* 0x0000000f06007812 */ /* 0x042fe400078ec0ff */
[----:B------:R-:W-:-:S03]  /*0060*/  LOP3.LUT P0, RZ, R6, 0x10, RZ, 0xc0, !PT ;  /* 0x0000001006ff7812 */ /* 0x000fc6000780c0ff */
[----:B---3--:R-:W-:-:S04]  /*0070*/  IMAD R5, R5, 0x10, R0 ;  /* 0x0000001005057824 */ /* 0x008fc800078e0200 */
[C---:B--2---:R-:W-:Y:S01]  /*0080*/  IMAD.WIDE R2, R5.reuse, 0x8, R2 ;  /* 0x0000000805027825 */ /* 0x044fe200078e0202 */
[----:B------:R-:W-:Y:S02]  /*0090*/  I2FP.F32.S32 R0, R5 ;  /* 0x0000000500007245 */ /* 0x000fe40000201400 */
[----:B------:R-:W-:-:S03]  /*00a0*/  ISETP.LT.AND P0, PT, R5, 0x10, !P0 ;  /* 0x000000100500780c */ /* 0x000fc60004701270 */
[----:B------:R-:W-:-:S04]  /*00b0*/  FADD R0, R0, 0.5 ;  /* 0x3f00000000007421 */ /* 0x000fc80000000000 */
[----:B------:R-:W-:-:S05]  /*00c0*/  FFMA R0, R0, R7, -0.5 ;  /* 0xbf00000000007423 */ /* 0x000fca0000000007 */
[----:B------:R-:W-:-:S04]  /*00d0*/  FMNMX R0, RZ, R0, !PT ;  /* 0x00000000ff007209 */ /* 0x000fc80007800000 */
[----:B------:R-:W1:Y:S02]  /*00e0*/  F2I.TRUNC.NTZ R4, R0 ;  /* 0x0000000000047305 */ /* 0x000e64000020f100 */
[----:B-1----:R-:W-:Y:S01]  /*00f0*/  SHF.R.S32.HI R5, RZ, 0x1f, R4 ;  /* 0x0000001fff057819 */ /* 0x002fe20000011404 */
[----:B------:R-:W-:Y:S06]  /*0100*/  @!P0 EXIT ;  /* 0x000000000000894d */ /* 0x000fec0003800000 */
[----:B------:R-:W-:Y:S02]  /*0110*/  ULDC.64 UR4, c[0x0][0x208] ;  /* 0x0000820000047ab9 */ /* 0x000fe40000000a00 */
[----:B------:R-:W-:Y:S01]  /*0120*/  STG.E.64 desc[UR4][R2.64], R4 ;  /* 0x0000000402007986 */ /* 0x000fe2000c101b04 */
[----:B------:R-:W-:Y:S05]  /*0130*/  EXIT ;  /* 0x000000000000794d */ /* 0x000fea0003800000 */
.L_x_0:
[----:B------:R-:W-:-:S00]  /*0140*/  BRA `(.L_x_0) ;  /* 0xfffffffc00fc7947 */ /* 0x000fc0000383ffff */
[----:B------:R-:W-:-:S00]  /*0150*/  NOP ;  /* 0x0000000000007918 */ /* 0x000fc00000000000 */
        /* <DEDUP_REMOVED lines=10> */
.L_x_1:


//--------------------- .nv.constant0.triton_poi_fused__to_copy_35 --------------------------
	.section	.nv.constant0.triton_poi_fused__to_copy_35,"a",@progbits
	.sectionflags	@""
	.align	4
.nv.constant0.triton_poi_fused__to_copy_35:
	.zero		540
